	.headerflags	@"EF_CUDA_TEXMODE_UNIFIED EF_CUDA_64BIT_ADDRESS EF_CUDA_ACCELERATORS EF_CUDA_SM90 EF_CUDA_VIRTUAL_SM(EF_CUDA_SM90)"
	.elftype	@"ET_EXEC"


//--------------------- .nv.info                  --------------------------
	.section	.nv.info,"",@"SHT_CUDA_INFO"
	.align	4


	//----- nvinfo : EIATTR_REGCOUNT
	.align		4
        /*0000*/ 	.byte	0x04, 0x2f
        /*0002*/ 	.short	(.L_3 - .L_2)
	.align		4
.L_2:
        /*0004*/ 	.word	index@(triton_poi_fused__native_batch_norm_legit_no_training_2)
        /*0008*/ 	.word	0x00000014


	//----- nvinfo : EIATTR_MIN_STACK_SIZE
	.align		4
.L_3:
        /*000c*/ 	.byte	0x04, 0x12
        /*000e*/ 	.short	(.L_5 - .L_4)
	.align		4
.L_4:
        /*0010*/ 	.word	index@(triton_poi_fused__native_batch_norm_legit_no_training_2)
        /*0014*/ 	.word	0x00000000


	//----- nvinfo : EIATTR_FRAME_SIZE
	.align		4
.L_5:
        /*0018*/ 	.byte	0x04, 0x11
        /*001a*/ 	.short	(.L_7 - .L_6)
	.align		4
.L_6:
        /*001c*/ 	.word	index@(triton_poi_fused__native_batch_norm_legit_no_training_2)
        /*0020*/ 	.word	0x00000000


	//----- nvinfo : EIATTR_MIN_STACK_SIZE
	.align		4
.L_7:
        /*0024*/ 	.byte	0x04, 0x12
        /*0026*/ 	.short	(.L_9 - .L_8)
	.align		4
.L_8:
        /*0028*/ 	.word	index@(triton_poi_fused__native_batch_norm_legit_no_training_2)
        /*002c*/ 	.word	0x00000000
.L_9:


//--------------------- .nv.info.triton_poi_fused__native_batch_norm_legit_no_training_2 --------------------------
	.section	.nv.info.triton_poi_fused__native_batch_norm_legit_no_training_2,"",@"SHT_CUDA_INFO"
	.sectionflags	@""
	.align	4


	//----- nvinfo : EIATTR_CUDA_API_VERSION
	.align		4
        /*0000*/ 	.byte	0x04, 0x37
        /*0002*/ 	.short	(.L_11 - .L_10)
.L_10:
        /*0004*/ 	.word	0x0000007c


	//----- nvinfo : EIATTR_KPARAM_INFO
	.align		4
.L_11:
        /*0008*/ 	.byte	0x04, 0x17
        /*000a*/ 	.short	(.L_13 - .L_12)
.L_12:
        /*000c*/ 	.word	0x00000000
        /*0010*/ 	.short	0x0008
        /*0012*/ 	.short	0x0040
        /*0014*/ 	.byte	0x00, 0xf0, 0x11, 0x00


	//----- nvinfo : EIATTR_KPARAM_INFO
	.align		4
.L_13:
        /*0018*/ 	.byte	0x04, 0x17
        /*001a*/ 	.short	(.L_15 - .L_14)
.L_14:
        /*001c*/ 	.word	0x00000000
        /*0020*/ 	.short	0x0007
        /*0022*/ 	.short	0x0038
        /*0024*/ 	.byte	0x00, 0xf4, 0x21, 0x00


	//----- nvinfo : EIATTR_KPARAM_INFO
	.align		4
.L_15:
        /*0028*/ 	.byte	0x04, 0x17
        /*002a*/ 	.short	(.L_17 - .L_16)
.L_16:
        /*002c*/ 	.word	0x00000000
        /*0030*/ 	.short	0x0006
        /*0032*/ 	.short	0x0030
        /*0034*/ 	.byte	0x00, 0xf4, 0x21, 0x00


	//----- nvinfo : EIATTR_KPARAM_INFO
	.align		4
.L_17:
        /*0038*/ 	.byte	0x04, 0x17
        /*003a*/ 	.short	(.L_19 - .L_18)
.L_18:
        /*003c*/ 	.word	0x00000000
        /*0040*/ 	.short	0x0005
        /*0042*/ 	.short	0x0028
        /*0044*/ 	.byte	0x00, 0xf4, 0x21, 0x00


	//----- nvinfo : EIATTR_KPARAM_INFO
	.align		4
.L_19:
        /*0048*/ 	.byte	0x04, 0x17
        /*004a*/ 	.short	(.L_21 - .L_20)
.L_20:
        /*004c*/ 	.word	0x00000000
        /*0050*/ 	.short	0x0004
        /*0052*/ 	.short	0x0020
        /*0054*/ 	.byte	0x00, 0xf4, 0x21, 0x00


	//----- nvinfo : EIATTR_KPARAM_INFO
	.align		4
.L_21:
        /*0058*/ 	.byte	0x04, 0x17
        /*005a*/ 	.short	(.L_23 - .L_22)
.L_22:
        /*005c*/ 	.word	0x00000000
        /*0060*/ 	.short	0x0003
        /*0062*/ 	.short	0x0018
        /*0064*/ 	.byte	0x00, 0xf4, 0x21, 0x00


	//----- nvinfo : EIATTR_KPARAM_INFO
	.align		4
.L_23:
        /*0068*/ 	.byte	0x04, 0x17
        /*006a*/ 	.short	(.L_25 - .L_24)
.L_24:
        /*006c*/ 	.word	0x00000000
        /*0070*/ 	.short	0x0002
        /*0072*/ 	.short	0x0010
        /*0074*/ 	.byte	0x00, 0xf4, 0x21, 0x00


	//----- nvinfo : EIATTR_KPARAM_INFO
	.align		4
.L_25:
        /*0078*/ 	.byte	0x04, 0x17
        /*007a*/ 	.short	(.L_27 - .L_26)
.L_26:
        /*007c*/ 	.word	0x00000000
        /*0080*/ 	.short	0x0001
        /*0082*/ 	.short	0x0008
        /*0084*/ 	.byte	0x00, 0xf4, 0x21, 0x00


	//----- nvinfo : EIATTR_KPARAM_INFO
	.align		4
.L_27:
        /*0088*/ 	.byte	0x04, 0x17
        /*008a*/ 	.short	(.L_29 - .L_28)
.L_28:
        /*008c*/ 	.word	0x00000000
        /*0090*/ 	.short	0x0000
        /*0092*/ 	.short	0x0000
        /*0094*/ 	.byte	0x00, 0xf4, 0x21, 0x00


	//----- nvinfo : EIATTR_SPARSE_MMA_MASK
	.align		4
.L_29:
        /*0098*/ 	.byte	0x03, 0x50
        /*009a*/ 	.short	0x0000


	//----- nvinfo : EIATTR_MAXREG_COUNT
	.align		4
        /*009c*/ 	.byte	0x03, 0x1b
        /*009e*/ 	.short	0x00ff


	//----- nvinfo : EIATTR_EXIT_INSTR_OFFSETS
	.align		4
        /*00a0*/ 	.byte	0x04, 0x1c
        /*00a2*/ 	.short	(.L_31 - .L_30)


	//   ....[0]....
.L_30:
        /*00a4*/ 	.word	0x000002c0


	//   ....[1]....
        /*00a8*/ 	.word	0x000002e0


	//----- nvinfo : EIATTR_REQNTID
	.align		4
.L_31:
        /*00ac*/ 	.byte	0x04, 0x10
        /*00ae*/ 	.short	(.L_33 - .L_32)
.L_32:
        /*00b0*/ 	.word	0x00000080
        /*00b4*/ 	.word	0x00000001
        /*00b8*/ 	.word	0x00000001


	//----- nvinfo : EIATTR_CBANK_PARAM_SIZE
	.align		4
.L_33:
        /*00bc*/ 	.byte	0x03, 0x19
        /*00be*/ 	.short	0x0044


	//----- nvinfo : EIATTR_PARAM_CBANK
	.align		4
        /*00c0*/ 	.byte	0x04, 0x0a
        /*00c2*/ 	.short	(.L_35 - .L_34)
	.align		4
.L_34:
        /*00c4*/ 	.word	index@(.nv.constant0.triton_poi_fused__native_batch_norm_legit_no_training_2)
        /*00c8*/ 	.short	0x0210
        /*00ca*/ 	.short	0x0044


	//----- nvinfo : EIATTR_SW_WAR
	.align		4
.L_35:
        /*00cc*/ 	.byte	0x04, 0x36
        /*00ce*/ 	.short	(.L_37 - .L_36)
.L_36:
        /*00d0*/ 	.word	0x00000008
.L_37:


//--------------------- .nv.callgraph             --------------------------
	.section	.nv.callgraph,"",@"SHT_CUDA_CALLGRAPH"
	.align	4
	.sectionentsize	8
	.align		4
        /*0000*/ 	.word	0x00000000
	.align		4
        /*0004*/ 	.word	0xffffffff
	.align		4
        /*0008*/ 	.word	0x00000000
	.align		4
        /*000c*/ 	.word	0xfffffffe
	.align		4
        /*0010*/ 	.word	0x00000000
	.align		4
        /*0014*/ 	.word	0xfffffffd
	.align		4
        /*0018*/ 	.word	0x00000000
	.align		4
        /*001c*/ 	.word	0xfffffffc


//--------------------- .nv.constant4             --------------------------
	.section	.nv.constant4,"a",@progbits
	.align	8
	.align		8
.nv.constant4:
        /*0000*/ 	.dword	_$_str
	.align		8
        /*0008*/ 	.dword	_$_str_$_2


//--------------------- .text.triton_poi_fused__native_batch_norm_legit_no_training_2 --------------------------
	.section	.text.triton_poi_fused__native_batch_norm_legit_no_training_2,"ax",@progbits
	.align	128
        .global         triton_poi_fused__native_batch_norm_legit_no_training_2
        .type           triton_poi_fused__native_batch_norm_legit_no_training_2,@function
        .size           triton_poi_fused__native_batch_norm_legit_no_training_2,(.L_x_1 - triton_poi_fused__native_batch_norm_legit_no_training_2)
        .other          triton_poi_fused__native_batch_norm_legit_no_training_2,@"STO_CUDA_ENTRY STV_DEFAULT"
triton_poi_fused__native_batch_norm_legit_no_training_2:
.text.triton_poi_fused__native_batch_norm_legit_no_training_2:
[----:B------:R-:W0:Y:S08]  /*0000*/  LDC R1, c[0x0][0x28] ;  /* 0x00000a00ff017b82 */ /* 0x000e300000000800 */
[----:B------:R-:W1:Y:S01]  /*0010*/  LDC.64 R2, c[0x0][0x220] ;  /* 0x00008800ff027b82 */ /* 0x000e620000000a00 */
[----:B------:R-:W-:Y:S01]  /*0020*/  ULDC.64 UR4, c[0x0][0x208] ;  /* 0x0000820000047ab9 */ /* 0x000fe20000000a00 */
[----:B------:R-:W2:Y:S01]  /*0030*/  S2R R0, SR_TID.X ;  /* 0x0000000000007919 */ /* 0x000ea20000002100 */
[----:B------:R-:W3:Y:S05]  /*0040*/  S2R R7, SR_CTAID.X ;  /* 0x0000000000077919 */ /* 0x000eea0000002500 */
[----:B------:R-:W4:Y:S08]  /*0050*/  LDC.64 R4, c[0x0][0x210] ;  /* 0x00008400ff047b82 */ /* 0x000f300000000a00 */
[----:B------:R-:W5:Y:S01]  /*0060*/  LDC.64 R14, c[0x0][0x238] ;  /* 0x00008e00ff0e7b82 */ /* 0x000f620000000a00 */
[----:B-1----:R1:W5:Y:S07]  /*0070*/  LDG.E R6, desc[UR4][R2.64] ;  /* 0x0000000402067981 */ /* 0x00236e000c1e1900 */
[----:B------:R-:W5:Y:S08]  /*0080*/  LDC.64 R8, c[0x0][0x218] ;  /* 0x00008600ff087b82 */ /* 0x000f700000000a00 */
[----:B------:R-:W5:Y:S01]  /*0090*/  LDC.64 R10, c[0x0][0x228] ;  /* 0x00008a00ff0a7b82 */ /* 0x000f620000000a00 */
[----:B--2---:R-:W-:-:S02]  /*00a0*/  LOP3.LUT R0, R0, 0x7f, RZ, 0xc0, !PT ;  /* 0x0000007f00007812 */ /* 0x004fc400078ec0ff */
[----:B-1----:R-:W-:Y:S02]  /*00b0*/  CS2R R2, SRZ ;  /* 0x0000000000027805 */ /* 0x002fe4000001ff00 */
[----:B---3--:R-:W-:-:S03]  /*00c0*/  LEA R0, R7, R0, 0x7 ;  /* 0x0000000007007211 */ /* 0x008fc600078e38ff */
[----:B------:R-:W1:Y:S01]  /*00d0*/  LDC.64 R12, c[0x0][0x230] ;  /* 0x00008c00ff0c7b82 */ /* 0x000e620000000a00 */
[C---:B------:R-:W-:Y:S01]  /*00e0*/  ISETP.GE.AND P2, PT, R0.reuse, 0x400, PT ;  /* 0x000004000000780c */ /* 0x040fe20003f46270 */
[----:B----4-:R-:W-:-:S04]  /*00f0*/  IMAD.WIDE R4, R0, 0x4, R4 ;  /* 0x0000000400047825 */ /* 0x010fc800078e0204 */
[C---:B-----5:R-:W-:Y:S01]  /*0100*/  IMAD.WIDE R14, R0.reuse, 0x4, R14 ;  /* 0x00000004000e7825 */ /* 0x060fe200078e020e */
[----:B0-----:R0:W2:Y:S07]  /*0110*/  LDG.E R8, desc[UR4][R8.64] ;  /* 0x0000000408087981 */ /* 0x0010ae000c1e1900 */
[----:B------:R3:W2:Y:S04]  /*0120*/  @!P2 LDG.E R2, desc[UR4][R4.64] ;  /* 0x000000040402a981 */ /* 0x0006a8000c1e1900 */
[----:B------:R-:W4:Y:S04]  /*0130*/  @!P2 LDG.E R3, desc[UR4][R14.64] ;  /* 0x000000040e03a981 */ /* 0x000f28000c1e1900 */
[----:B------:R-:W5:Y:S04]  /*0140*/  LDG.E R10, desc[UR4][R10.64] ;  /* 0x000000040a0a7981 */ /* 0x000f68000c1e1900 */
[----:B-1----:R1:W5:Y:S01]  /*0150*/  LDG.E R13, desc[UR4][R12.64] ;  /* 0x000000040c0d7981 */ /* 0x002362000c1e1900 */
[----:B0-----:R-:W-:Y:S01]  /*0160*/  HFMA2.MMA R9, -RZ, RZ, 1.625, 0 ;  /* 0x3e800000ff097435 */ /* 0x001fe200000001ff */
[----:B---3--:R-:W0:Y:S02]  /*0170*/  LDC.64 R4, c[0x0][0x248] ;  /* 0x00009200ff047b82 */ /* 0x008e240000000a00 */
[----:B0-----:R-:W-:-:S04]  /*0180*/  IMAD.WIDE R4, R0, 0x4, R4 ;  /* 0x0000000400047825 */ /* 0x001fc800078e0204 */
[----:B------:R-:W-:Y:S02]  /*0190*/  FADD R16, R6, 9.9999997473787516356e-06 ;  /* 0x3727c5ac06107421 */ /* 0x000fe40000000000 */
[----:B------:R-:W0:Y:S02]  /*01a0*/  LDC.64 R6, c[0x0][0x240] ;  /* 0x00009000ff067b82 */ /* 0x000e240000000a00 */
[----:B------:R-:W3:Y:S02]  /*01b0*/  MUFU.SQRT R17, R16 ;  /* 0x0000001000117308 */ /* 0x000ee40000002000 */
[C---:B---3--:R-:W-:Y:S02]  /*01c0*/  FSETP.GT.AND P0, PT, R17.reuse, 8.50705917302346158658e+37, PT ;  /* 0x7e8000001100780b */ /* 0x048fe40003f04000 */
[----:B------:R-:W-:-:S11]  /*01d0*/  FSETP.GEU.AND P1, PT, R17, 1.175494350822287508e-38, PT ;  /* 0x008000001100780b */ /* 0x000fd60003f2e000 */
[----:B------:R-:W-:-:S04]  /*01e0*/  @P0 FMUL R17, R17, 0.25 ;  /* 0x3e80000011110820 */ /* 0x000fc80000400000 */
[----:B------:R-:W-:-:S06]  /*01f0*/  @!P1 FMUL R17, R17, 16777216 ;  /* 0x4b80000011119820 */ /* 0x000fcc0000400000 */
[----:B------:R-:W3:Y:S01]  /*0200*/  MUFU.RCP R17, R17 ;  /* 0x0000001100117308 */ /* 0x000ee20000001000 */
[----:B-1----:R-:W-:Y:S01]  /*0210*/  FSEL R12, R9, 1, P0 ;  /* 0x3f800000090c7808 */ /* 0x002fe20000000000 */
[----:B--2---:R-:W-:-:S04]  /*0220*/  FADD R2, -R8, R2 ;  /* 0x0000000208027221 */ /* 0x004fc80000000100 */
[----:B------:R-:W-:Y:S01]  /*0230*/  @!P1 FMUL R12, R12, 16777216 ;  /* 0x4b8000000c0c9820 */ /* 0x000fe20000400000 */
[----:B----4-:R-:W-:-:S03]  /*0240*/  FADD R8, -R8, R3 ;  /* 0x0000000308087221 */ /* 0x010fc60000000100 */
[----:B---3--:R-:W-:-:S04]  /*0250*/  FMUL R9, R17, R12 ;  /* 0x0000000c11097220 */ /* 0x008fc80000400000 */
[----:B------:R-:W-:Y:S01]  /*0260*/  FMUL R2, R2, R9 ;  /* 0x0000000902027220 */ /* 0x000fe20000400000 */
[----:B0-----:R-:W-:-:S04]  /*0270*/  IMAD.WIDE R6, R0, 0x4, R6 ;  /* 0x0000000400067825 */ /* 0x001fc800078e0206 */
[----:B-----5:R-:W-:Y:S01]  /*0280*/  FFMA R3, R10, R2, R13 ;  /* 0x000000020a037223 */ /* 0x020fe2000000000d */
[----:B------:R-:W-:-:S04]  /*0290*/  FMUL R8, R9, R8 ;  /* 0x0000000809087220 */ /* 0x000fc80000400000 */
[----:B------:R0:W-:Y:S01]  /*02a0*/  @!P2 STG.E desc[UR4][R6.64], R3 ;  /* 0x000000030600a986 */ /* 0x0001e2000c101904 */
[----:B------:R-:W-:Y:S01]  /*02b0*/  FFMA R13, R10, R8, R13 ;  /* 0x000000080a0d7223 */ /* 0x000fe2000000000d */
[----:B0-----:R-:W-:Y:S06]  /*02c0*/  @P2 EXIT ;  /* 0x000000000000294d */ /* 0x001fec0003800000 */
[----:B------:R-:W-:Y:S01]  /*02d0*/  STG.E desc[UR4][R4.64], R13 ;  /* 0x0000000d04007986 */ /* 0x000fe2000c101904 */
[----:B------:R-:W-:Y:S05]  /*02e0*/  EXIT ;  /* 0x000000000000794d */ /* 0x000fea0003800000 */
.L_x_0:
[----:B------:R-:W-:-:S00]  /*02f0*/  BRA `(.L_x_0) ;  /* 0xfffffffc00fc7947 */ /* 0x000fc0000383ffff */
[----:B------:R-:W-:-:S00]  /*0300*/  NOP ;  /* 0x0000000000007918 */ /* 0x000fc00000000000 */
[----:B------:R-:W-:-:S00]  /*0310*/  NOP ;  /* 0x0000000000007918 */ /* 0x000fc00000000000 */
[----:B------:R-:W-:-:S00]  /*0320*/  NOP ;  /* 0x0000000000007918 */ /* 0x000fc00000000000 */
[----:B------:R-:W-:-:S00]  /*0330*/  NOP ;  /* 0x0000000000007918 */ /* 0x000fc00000000000 */
[----:B------:R-:W-:-:S00]  /*0340*/  NOP ;  /* 0x0000000000007918 */ /* 0x000fc00000000000 */
[----:B------:R-:W-:-:S00]  /*0350*/  NOP ;  /* 0x0000000000007918 */ /* 0x000fc00000000000 */
[----:B------:R-:W-:-:S00]  /*0360*/  NOP ;  /* 0x0000000000007918 */ /* 0x000fc00000000000 */
[----:B------:R-:W-:-:S00]  /*0370*/  NOP ;  /* 0x0000000000007918 */ /* 0x000fc00000000000 */
.L_x_1:


//--------------------- .nv.global.init           --------------------------
	.section	.nv.global.init,"aw",@progbits
.nv.global.init:
	.type		_$_str,@object
	.size		_$_str,(_$_str_$_2 - _$_str)
_$_str:
        /*0000*/ 	.byte	0x5f, 0x5f, 0x43, 0x55, 0x44, 0x41, 0x5f, 0x46, 0x54, 0x5a, 0x00
	.type		_$_str_$_2,@object
	.size		_$_str_$_2,(.L_1 - _$_str_$_2)
_$_str_$_2:
        /*000b*/ 	.byte	0x5f, 0x5f, 0x43, 0x55, 0x44, 0x41, 0x5f, 0x50, 0x52, 0x45, 0x43, 0x5f, 0x53, 0x51, 0x52, 0x54
        /*001b*/ 	.byte	0x00
.L_1:


//--------------------- .nv.constant0.triton_poi_fused__native_batch_norm_legit_no_training_2 --------------------------
	.section	.nv.constant0.triton_poi_fused__native_batch_norm_legit_no_training_2,"a",@progbits
	.sectionflags	@""
	.align	4
.nv.constant0.triton_poi_fused__native_batch_norm_legit_no_training_2:
	.zero		596
